	.headerflags	@"EF_CUDA_TEXMODE_UNIFIED EF_CUDA_64BIT_ADDRESS EF_CUDA_ACCELERATORS EF_CUDA_SM90 EF_CUDA_VIRTUAL_SM(EF_CUDA_SM90)"
	.elftype	@"ET_EXEC"


//--------------------- .nv.info                  --------------------------
	.section	.nv.info,"",@"SHT_CUDA_INFO"
	.align	4


	//----- nvinfo : EIATTR_REGCOUNT
	.align		4
        /*0000*/ 	.byte	0x04, 0x2f
        /*0002*/ 	.short	(.L_3 - .L_2)
	.align		4
.L_2:
        /*0004*/ 	.word	index@(triton_poi_fused__native_batch_norm_legit_no_training_convolution_relu_82)
        /*0008*/ 	.word	0x00000013


	//----- nvinfo : EIATTR_MIN_STACK_SIZE
	.align		4
.L_3:
        /*000c*/ 	.byte	0x04, 0x12
        /*000e*/ 	.short	(.L_5 - .L_4)
	.align		4
.L_4:
        /*0010*/ 	.word	index@(triton_poi_fused__native_batch_norm_legit_no_training_convolution_relu_82)
        /*0014*/ 	.word	0x00000000


	//----- nvinfo : EIATTR_FRAME_SIZE
	.align		4
.L_5:
        /*0018*/ 	.byte	0x04, 0x11
        /*001a*/ 	.short	(.L_7 - .L_6)
	.align		4
.L_6:
        /*001c*/ 	.word	index@(triton_poi_fused__native_batch_norm_legit_no_training_convolution_relu_82)
        /*0020*/ 	.word	0x00000000


	//----- nvinfo : EIATTR_MIN_STACK_SIZE
	.align		4
.L_7:
        /*0024*/ 	.byte	0x04, 0x12
        /*0026*/ 	.short	(.L_9 - .L_8)
	.align		4
.L_8:
        /*0028*/ 	.word	index@(triton_poi_fused__native_batch_norm_legit_no_training_convolution_relu_82)
        /*002c*/ 	.word	0x00000000
.L_9:


//--------------------- .nv.info.triton_poi_fused__native_batch_norm_legit_no_training_convolution_relu_82 --------------------------
	.section	.nv.info.triton_poi_fused__native_batch_norm_legit_no_training_convolution_relu_82,"",@"SHT_CUDA_INFO"
	.sectionflags	@""
	.align	4


	//----- nvinfo : EIATTR_CUDA_API_VERSION
	.align		4
        /*0000*/ 	.byte	0x04, 0x37
        /*0002*/ 	.short	(.L_11 - .L_10)
.L_10:
        /*0004*/ 	.word	0x0000007c


	//----- nvinfo : EIATTR_KPARAM_INFO
	.align		4
.L_11:
        /*0008*/ 	.byte	0x04, 0x17
        /*000a*/ 	.short	(.L_13 - .L_12)
.L_12:
        /*000c*/ 	.word	0x00000000
        /*0010*/ 	.short	0x0007
        /*0012*/ 	.short	0x0038
        /*0014*/ 	.byte	0x00, 0xf0, 0x11, 0x00


	//----- nvinfo : EIATTR_KPARAM_INFO
	.align		4
.L_13:
        /*0018*/ 	.byte	0x04, 0x17
        /*001a*/ 	.short	(.L_15 - .L_14)
.L_14:
        /*001c*/ 	.word	0x00000000
        /*0020*/ 	.short	0x0006
        /*0022*/ 	.short	0x0030
        /*0024*/ 	.byte	0x00, 0xf4, 0x21, 0x00


	//----- nvinfo : EIATTR_KPARAM_INFO
	.align		4
.L_15:
        /*0028*/ 	.byte	0x04, 0x17
        /*002a*/ 	.short	(.L_17 - .L_16)
.L_16:
        /*002c*/ 	.word	0x00000000
        /*0030*/ 	.short	0x0005
        /*0032*/ 	.short	0x0028
        /*0034*/ 	.byte	0x00, 0xf4, 0x21, 0x00


	//----- nvinfo : EIATTR_KPARAM_INFO
	.align		4
.L_17:
        /*0038*/ 	.byte	0x04, 0x17
        /*003a*/ 	.short	(.L_19 - .L_18)
.L_18:
        /*003c*/ 	.word	0x00000000
        /*0040*/ 	.short	0x0004
        /*0042*/ 	.short	0x0020
        /*0044*/ 	.byte	0x00, 0xf4, 0x21, 0x00


	//----- nvinfo : EIATTR_KPARAM_INFO
	.align		4
.L_19:
        /*0048*/ 	.byte	0x04, 0x17
        /*004a*/ 	.short	(.L_21 - .L_20)
.L_20:
        /*004c*/ 	.word	0x00000000
        /*0050*/ 	.short	0x0003
        /*0052*/ 	.short	0x0018
        /*0054*/ 	.byte	0x00, 0xf4, 0x21, 0x00


	//----- nvinfo : EIATTR_KPARAM_INFO
	.align		4
.L_21:
        /*0058*/ 	.byte	0x04, 0x17
        /*005a*/ 	.short	(.L_23 - .L_22)
.L_22:
        /*005c*/ 	.word	0x00000000
        /*0060*/ 	.short	0x0002
        /*0062*/ 	.short	0x0010
        /*0064*/ 	.byte	0x00, 0xf4, 0x21, 0x00


	//----- nvinfo : EIATTR_KPARAM_INFO
	.align		4
.L_23:
        /*0068*/ 	.byte	0x04, 0x17
        /*006a*/ 	.short	(.L_25 - .L_24)
.L_24:
        /*006c*/ 	.word	0x00000000
        /*0070*/ 	.short	0x0001
        /*0072*/ 	.short	0x0008
        /*0074*/ 	.byte	0x00, 0xf4, 0x21, 0x00


	//----- nvinfo : EIATTR_KPARAM_INFO
	.align		4
.L_25:
        /*0078*/ 	.byte	0x04, 0x17
        /*007a*/ 	.short	(.L_27 - .L_26)
.L_26:
        /*007c*/ 	.word	0x00000000
        /*0080*/ 	.short	0x0000
        /*0082*/ 	.short	0x0000
        /*0084*/ 	.byte	0x00, 0xf4, 0x21, 0x00


	//----- nvinfo : EIATTR_SPARSE_MMA_MASK
	.align		4
.L_27:
        /*0088*/ 	.byte	0x03, 0x50
        /*008a*/ 	.short	0x0000


	//----- nvinfo : EIATTR_MAXREG_COUNT
	.align		4
        /*008c*/ 	.byte	0x03, 0x1b
        /*008e*/ 	.short	0x00ff


	//----- nvinfo : EIATTR_EXIT_INSTR_OFFSETS
	.align		4
        /*0090*/ 	.byte	0x04, 0x1c
        /*0092*/ 	.short	(.L_29 - .L_28)


	//   ....[0]....
.L_28:
        /*0094*/ 	.word	0x00000350


	//----- nvinfo : EIATTR_REQNTID
	.align		4
.L_29:
        /*0098*/ 	.byte	0x04, 0x10
        /*009a*/ 	.short	(.L_31 - .L_30)
.L_30:
        /*009c*/ 	.word	0x00000080
        /*00a0*/ 	.word	0x00000001
        /*00a4*/ 	.word	0x00000001


	//----- nvinfo : EIATTR_CBANK_PARAM_SIZE
	.align		4
.L_31:
        /*00a8*/ 	.byte	0x03, 0x19
        /*00aa*/ 	.short	0x003c


	//----- nvinfo : EIATTR_PARAM_CBANK
	.align		4
        /*00ac*/ 	.byte	0x04, 0x0a
        /*00ae*/ 	.short	(.L_33 - .L_32)
	.align		4
.L_32:
        /*00b0*/ 	.word	index@(.nv.constant0.triton_poi_fused__native_batch_norm_legit_no_training_convolution_relu_82)
        /*00b4*/ 	.short	0x0210
        /*00b6*/ 	.short	0x003c


	//----- nvinfo : EIATTR_SW_WAR
	.align		4
.L_33:
        /*00b8*/ 	.byte	0x04, 0x36
        /*00ba*/ 	.short	(.L_35 - .L_34)
.L_34:
        /*00bc*/ 	.word	0x00000008
.L_35:


//--------------------- .nv.callgraph             --------------------------
	.section	.nv.callgraph,"",@"SHT_CUDA_CALLGRAPH"
	.align	4
	.sectionentsize	8
	.align		4
        /*0000*/ 	.word	0x00000000
	.align		4
        /*0004*/ 	.word	0xffffffff
	.align		4
        /*0008*/ 	.word	0x00000000
	.align		4
        /*000c*/ 	.word	0xfffffffe
	.align		4
        /*0010*/ 	.word	0x00000000
	.align		4
        /*0014*/ 	.word	0xfffffffd
	.align		4
        /*0018*/ 	.word	0x00000000
	.align		4
        /*001c*/ 	.word	0xfffffffc


//--------------------- .nv.constant4             --------------------------
	.section	.nv.constant4,"a",@progbits
	.align	8
	.align		8
.nv.constant4:
        /*0000*/ 	.dword	_$_str
	.align		8
        /*0008*/ 	.dword	_$_str_$_2


//--------------------- .text.triton_poi_fused__native_batch_norm_legit_no_training_convolution_relu_82 --------------------------
	.section	.text.triton_poi_fused__native_batch_norm_legit_no_training_convolution_relu_82,"ax",@progbits
	.align	128
        .global         triton_poi_fused__native_batch_norm_legit_no_training_convolution_relu_82
        .type           triton_poi_fused__native_batch_norm_legit_no_training_convolution_relu_82,@function
        .size           triton_poi_fused__native_batch_norm_legit_no_training_convolution_relu_82,(.L_x_1 - triton_poi_fused__native_batch_norm_legit_no_training_convolution_relu_82)
        .other          triton_poi_fused__native_batch_norm_legit_no_training_convolution_relu_82,@"STO_CUDA_ENTRY STV_DEFAULT"
triton_poi_fused__native_batch_norm_legit_no_training_convolution_relu_82:
.text.triton_poi_fused__native_batch_norm_legit_no_training_convolution_relu_82:
[----:B------:R-:W-:Y:S01]  /*0000*/  LDC R1, c[0x0][0x28] ;  /* 0x00000a00ff017b82 */ /* 0x000fe20000000800 */
[----:B------:R-:W1:Y:S07]  /*0010*/  S2R R0, SR_TID.X ;  /* 0x0000000000007919 */ /* 0x000e6e0000002100 */
[----:B------:R-:W2:Y:S01]  /*0020*/  LDC.64 R10, c[0x0][0x228] ;  /* 0x00008a00ff0a7b82 */ /* 0x000ea20000000a00 */
[----:B------:R-:W-:Y:S01]  /*0030*/  ULDC.64 UR4, c[0x0][0x208] ;  /* 0x0000820000047ab9 */ /* 0x000fe20000000a00 */
[----:B------:R-:W3:Y:S06]  /*0040*/  S2R R3, SR_CTAID.X ;  /* 0x0000000000037919 */ /* 0x000eec0000002500 */
[----:B------:R-:W4:Y:S08]  /*0050*/  LDC.64 R6, c[0x0][0x218] ;  /* 0x00008600ff067b82 */ /* 0x000f300000000a00 */
[----:B------:R-:W5:Y:S08]  /*0060*/  LDC.64 R8, c[0x0][0x220] ;  /* 0x00008800ff087b82 */ /* 0x000f700000000a00 */
[----:B------:R-:W5:Y:S01]  /*0070*/  LDC.64 R12, c[0x0][0x230] ;  /* 0x00008c00ff0c7b82 */ /* 0x000f620000000a00 */
[----:B-1----:R-:W-:-:S07]  /*0080*/  LOP3.LUT R0, R0, 0x7f, RZ, 0xc0, !PT ;  /* 0x0000007f00007812 */ /* 0x002fce00078ec0ff */
[----:B------:R-:W1:Y:S01]  /*0090*/  LDC.64 R4, c[0x0][0x238] ;  /* 0x00008e00ff047b82 */ /* 0x000e620000000a00 */
[----:B---3--:R-:W-:Y:S02]  /*00a0*/  SHF.R.S32.HI R2, RZ, 0x18, R3 ;  /* 0x00000018ff027819 */ /* 0x008fe40000011403 */
[----:B------:R-:W-:Y:S02]  /*00b0*/  LEA R0, R3, R0, 0x7 ;  /* 0x0000000003007211 */ /* 0x000fe400078e38ff */
[----:B------:R-:W-:-:S04]  /*00c0*/  SGXT R3, R2, 0x1 ;  /* 0x000000010203781a */ /* 0x000fc80000000200 */
[----:B------:R-:W-:-:S04]  /*00d0*/  LEA.HI R3, R3, R0, RZ, 0x2 ;  /* 0x0000000003037211 */ /* 0x000fc800078f10ff */
[--C-:B------:R-:W-:Y:S02]  /*00e0*/  SHF.R.S32.HI R2, RZ, 0x2, R3.reuse ;  /* 0x00000002ff027819 */ /* 0x100fe40000011403 */
[----:B------:R-:W-:-:S04]  /*00f0*/  SHF.R.S32.HI R3, RZ, 0x1f, R3 ;  /* 0x0000001fff037819 */ /* 0x000fc80000011403 */
[----:B------:R-:W-:-:S04]  /*0100*/  LEA.HI R3, R3, R2, RZ, 0x9 ;  /* 0x0000000203037211 */ /* 0x000fc800078f48ff */
[----:B------:R-:W-:-:S04]  /*0110*/  LOP3.LUT R3, R3, 0xfffffe00, RZ, 0xc0, !PT ;  /* 0xfffffe0003037812 */ /* 0x000fc800078ec0ff */
[----:B------:R-:W-:Y:S02]  /*0120*/  IADD3 R15, R2, -R3, RZ ;  /* 0x80000003020f7210 */ /* 0x000fe40007ffe0ff */
[----:B------:R-:W3:Y:S03]  /*0130*/  LDC.64 R2, c[0x0][0x210] ;  /* 0x00008400ff027b82 */ /* 0x000ee60000000a00 */
[----:B--2---:R-:W-:-:S05]  /*0140*/  IMAD.WIDE R10, R15, 0x4, R10 ;  /* 0x000000040f0a7825 */ /* 0x004fca00078e020a */
[----:B------:R2:W2:Y:S01]  /*0150*/  LDG.E.EL R16, desc[UR4][R10.64] ;  /* 0x000000040a107981 */ /* 0x0004a2000c2e1900 */
[----:B----4-:R-:W-:-:S04]  /*0160*/  IMAD.WIDE R6, R15, 0x4, R6 ;  /* 0x000000040f067825 */ /* 0x010fc800078e0206 */
[C---:B-----5:R-:W-:Y:S02]  /*0170*/  IMAD.WIDE R8, R15.reuse, 0x4, R8 ;  /* 0x000000040f087825 */ /* 0x060fe400078e0208 */
[----:B------:R4:W5:Y:S02]  /*0180*/  LDG.E.EL R7, desc[UR4][R6.64] ;  /* 0x0000000406077981 */ /* 0x000964000c2e1900 */
[----:B---3--:R-:W-:Y:S02]  /*0190*/  IMAD.WIDE R2, R0, 0x4, R2 ;  /* 0x0000000400027825 */ /* 0x008fe400078e0202 */
[----:B------:R-:W3:Y:S04]  /*01a0*/  LDG.E.EL R8, desc[UR4][R8.64] ;  /* 0x0000000408087981 */ /* 0x000ee8000c2e1900 */
[----:B------:R-:W5:Y:S01]  /*01b0*/  LDG.E R14, desc[UR4][R2.64] ;  /* 0x00000004020e7981 */ /* 0x000f62000c1e1900 */
[----:B0-2---:R-:W-:-:S04]  /*01c0*/  IMAD.WIDE R10, R15, 0x4, R12 ;  /* 0x000000040f0a7825 */ /* 0x005fc800078e020c */
[----:B-1----:R-:W-:Y:S02]  /*01d0*/  IMAD.WIDE R12, R15, 0x4, R4 ;  /* 0x000000040f0c7825 */ /* 0x002fe400078e0204 */
[----:B------:R-:W2:Y:S01]  /*01e0*/  LDG.E.EL R10, desc[UR4][R10.64] ;  /* 0x000000040a0a7981 */ /* 0x000ea2000c2e1900 */
[----:B----4-:R-:W-:Y:S01]  /*01f0*/  HFMA2.MMA R6, -RZ, RZ, 1.625, 0 ;  /* 0x3e800000ff067435 */ /* 0x010fe200000001ff */
[----:B------:R-:W0:Y:S02]  /*0200*/  LDC.64 R4, c[0x0][0x240] ;  /* 0x00009000ff047b82 */ /* 0x000e240000000a00 */
[----:B------:R-:W2:Y:S01]  /*0210*/  LDG.E.EL R13, desc[UR4][R12.64] ;  /* 0x000000040c0d7981 */ /* 0x000ea2000c2e1900 */
[----:B0-----:R-:W-:-:S04]  /*0220*/  IMAD.WIDE R4, R0, 0x4, R4 ;  /* 0x0000000400047825 */ /* 0x001fc800078e0204 */
[----:B------:R-:W-:-:S04]  /*0230*/  FADD R16, R16, 9.9999997473787516356e-06 ;  /* 0x3727c5ac10107421 */ /* 0x000fc80000000000 */
[----:B------:R-:W0:Y:S02]  /*0240*/  MUFU.SQRT R15, R16 ;  /* 0x00000010000f7308 */ /* 0x000e240000002000 */
[C---:B0-----:R-:W-:Y:S02]  /*0250*/  FSETP.GT.AND P0, PT, R15.reuse, 8.50705917302346158658e+37, PT ;  /* 0x7e8000000f00780b */ /* 0x041fe40003f04000 */
[----:B------:R-:W-:-:S11]  /*0260*/  FSETP.GEU.AND P1, PT, R15, 1.175494350822287508e-38, PT ;  /* 0x008000000f00780b */ /* 0x000fd60003f2e000 */
[----:B------:R-:W-:-:S04]  /*0270*/  @P0 FMUL R15, R15, 0.25 ;  /* 0x3e8000000f0f0820 */ /* 0x000fc80000400000 */
[----:B------:R-:W-:-:S06]  /*0280*/  @!P1 FMUL R15, R15, 16777216 ;  /* 0x4b8000000f0f9820 */ /* 0x000fcc0000400000 */
[----:B------:R-:W0:Y:S01]  /*0290*/  MUFU.RCP R15, R15 ;  /* 0x0000000f000f7308 */ /* 0x000e220000001000 */
[----:B------:R-:W-:Y:S01]  /*02a0*/  FSEL R6, R6, 1, P0 ;  /* 0x3f80000006067808 */ /* 0x000fe20000000000 */
[----:B-----5:R-:W-:-:S04]  /*02b0*/  FADD R7, R14, R7 ;  /* 0x000000070e077221 */ /* 0x020fc80000000000 */
[----:B------:R-:W-:Y:S01]  /*02c0*/  @!P1 FMUL R6, R6, 16777216 ;  /* 0x4b80000006069820 */ /* 0x000fe20000400000 */
[----:B---3--:R-:W-:-:S03]  /*02d0*/  FADD R8, -R8, R7 ;  /* 0x0000000708087221 */ /* 0x008fc60000000100 */
[----:B0-----:R-:W-:-:S04]  /*02e0*/  FMUL R9, R15, R6 ;  /* 0x000000060f097220 */ /* 0x001fc80000400000 */
[----:B------:R-:W-:-:S04]  /*02f0*/  FMUL R8, R8, R9 ;  /* 0x0000000908087220 */ /* 0x000fc80000400000 */
[----:B--2---:R-:W-:-:S05]  /*0300*/  FFMA R8, R10, R8, R13 ;  /* 0x000000080a087223 */ /* 0x004fca000000000d */
[----:B------:R-:W-:-:S04]  /*0310*/  FSETP.GEU.AND P0, PT, R8, RZ, PT ;  /* 0x000000ff0800720b */ /* 0x000fc80003f0e000 */
[----:B------:R-:W-:Y:S01]  /*0320*/  FSEL R9, R8, RZ, P0 ;  /* 0x000000ff08097208 */ /* 0x000fe20000000000 */
[----:B------:R-:W-:Y:S04]  /*0330*/  STG.E desc[UR4][R2.64], R7 ;  /* 0x0000000702007986 */ /* 0x000fe8000c101904 */
[----:B------:R-:W-:Y:S01]  /*0340*/  STG.E desc[UR4][R4.64], R9 ;  /* 0x0000000904007986 */ /* 0x000fe2000c101904 */
[----:B------:R-:W-:Y:S05]  /*0350*/  EXIT ;  /* 0x000000000000794d */ /* 0x000fea0003800000 */
.L_x_0:
[----:B------:R-:W-:-:S00]  /*0360*/  BRA `(.L_x_0) ;  /* 0xfffffffc00fc7947 */ /* 0x000fc0000383ffff */
[----:B------:R-:W-:-:S00]  /*0370*/  NOP ;  /* 0x0000000000007918 */ /* 0x000fc00000000000 */
        /* <DEDUP_REMOVED lines=8> */
.L_x_1:


//--------------------- .nv.global.init           --------------------------
	.section	.nv.global.init,"aw",@progbits
.nv.global.init:
	.type		_$_str,@object
	.size		_$_str,(_$_str_$_2 - _$_str)
_$_str:
        /*0000*/ 	.byte	0x5f, 0x5f, 0x43, 0x55, 0x44, 0x41, 0x5f, 0x46, 0x54, 0x5a, 0x00
	.type		_$_str_$_2,@object
	.size		_$_str_$_2,(.L_1 - _$_str_$_2)
_$_str_$_2:
        /*000b*/ 	.byte	0x5f, 0x5f, 0x43, 0x55, 0x44, 0x41, 0x5f, 0x50, 0x52, 0x45, 0x43, 0x5f, 0x53, 0x51, 0x52, 0x54
        /*001b*/ 	.byte	0x00
.L_1:


//--------------------- .nv.constant0.triton_poi_fused__native_batch_norm_legit_no_training_convolution_relu_82 --------------------------
	.section	.nv.constant0.triton_poi_fused__native_batch_norm_legit_no_training_convolution_relu_82,"a",@progbits
	.sectionflags	@""
	.align	4
.nv.constant0.triton_poi_fused__native_batch_norm_legit_no_training_convolution_relu_82:
	.zero		588
